	.headerflags	@"EF_CUDA_TEXMODE_UNIFIED EF_CUDA_64BIT_ADDRESS EF_CUDA_SM86 EF_CUDA_VIRTUAL_SM(EF_CUDA_SM86)"
	.elftype	@"ET_EXEC"


//--------------------- .nv.info                  --------------------------
	.section	.nv.info,"",@"SHT_CUDA_INFO"
	.align	4


	//----- nvinfo : EIATTR_REGCOUNT
	.align		4
        /*0000*/ 	.byte	0x04, 0x2f
        /*0002*/ 	.short	(.L_1 - .L_0)
	.align		4
.L_0:
        /*0004*/ 	.word	index@(triton__0d1d2d3d4d5d678)
        /*0008*/ 	.word	0x00000028


	//----- nvinfo : EIATTR_MAX_STACK_SIZE
	.align		4
.L_1:
        /*000c*/ 	.byte	0x04, 0x23
        /*000e*/ 	.short	(.L_3 - .L_2)
	.align		4
.L_2:
        /*0010*/ 	.word	index@(triton__0d1d2d3d4d5d678)
        /*0014*/ 	.word	0x00000000


	//----- nvinfo : EIATTR_MIN_STACK_SIZE
	.align		4
.L_3:
        /*0018*/ 	.byte	0x04, 0x12
        /*001a*/ 	.short	(.L_5 - .L_4)
	.align		4
.L_4:
        /*001c*/ 	.word	index@(triton__0d1d2d3d4d5d678)
        /*0020*/ 	.word	0x00000000


	//----- nvinfo : EIATTR_FRAME_SIZE
	.align		4
.L_5:
        /*0024*/ 	.byte	0x04, 0x11
        /*0026*/ 	.short	(.L_7 - .L_6)
	.align		4
.L_6:
        /*0028*/ 	.word	index@(triton__0d1d2d3d4d5d678)
        /*002c*/ 	.word	0x00000000
.L_7:


//--------------------- .nv.info.triton__0d1d2d3d4d5d678 --------------------------
	.section	.nv.info.triton__0d1d2d3d4d5d678,"",@"SHT_CUDA_INFO"
	.align	4


	//----- nvinfo : EIATTR_CUDA_API_VERSION
	.align		4
        /*0000*/ 	.byte	0x04, 0x37
        /*0002*/ 	.short	(.L_9 - .L_8)
.L_8:
        /*0004*/ 	.word	0x0000007b


	//----- nvinfo : EIATTR_SW2861232_WAR
	.align		4
.L_9:
        /*0008*/ 	.byte	0x01, 0x35
	.zero		2


	//----- nvinfo : EIATTR_PARAM_CBANK
	.align		4
        /*000c*/ 	.byte	0x04, 0x0a
        /*000e*/ 	.short	(.L_11 - .L_10)
	.align		4
.L_10:
        /*0010*/ 	.word	index@(.nv.constant0.triton__0d1d2d3d4d5d678)
        /*0014*/ 	.short	0x0160
        /*0016*/ 	.short	0x0040


	//----- nvinfo : EIATTR_CBANK_PARAM_SIZE
	.align		4
.L_11:
        /*0018*/ 	.byte	0x03, 0x19
        /*001a*/ 	.short	0x0040


	//----- nvinfo : EIATTR_KPARAM_INFO
	.align		4
        /*001c*/ 	.byte	0x04, 0x17
        /*001e*/ 	.short	(.L_13 - .L_12)
.L_12:
        /*0020*/ 	.word	0x00000000
        /*0024*/ 	.short	0x0008
        /*0026*/ 	.short	0x003c
        /*0028*/ 	.byte	0x00, 0xf0, 0x11, 0x00


	//----- nvinfo : EIATTR_KPARAM_INFO
	.align		4
.L_13:
        /*002c*/ 	.byte	0x04, 0x17
        /*002e*/ 	.short	(.L_15 - .L_14)
.L_14:
        /*0030*/ 	.word	0x00000000
        /*0034*/ 	.short	0x0007
        /*0036*/ 	.short	0x0038
        /*0038*/ 	.byte	0x00, 0xf0, 0x11, 0x00


	//----- nvinfo : EIATTR_KPARAM_INFO
	.align		4
.L_15:
        /*003c*/ 	.byte	0x04, 0x17
        /*003e*/ 	.short	(.L_17 - .L_16)
.L_16:
        /*0040*/ 	.word	0x00000000
        /*0044*/ 	.short	0x0006
        /*0046*/ 	.short	0x0030
        /*0048*/ 	.byte	0x00, 0xf0, 0x21, 0x00


	//----- nvinfo : EIATTR_KPARAM_INFO
	.align		4
.L_17:
        /*004c*/ 	.byte	0x04, 0x17
        /*004e*/ 	.short	(.L_19 - .L_18)
.L_18:
        /*0050*/ 	.word	0x00000000
        /*0054*/ 	.short	0x0005
        /*0056*/ 	.short	0x0028
        /*0058*/ 	.byte	0x00, 0xf0, 0x21, 0x00


	//----- nvinfo : EIATTR_KPARAM_INFO
	.align		4
.L_19:
        /*005c*/ 	.byte	0x04, 0x17
        /*005e*/ 	.short	(.L_21 - .L_20)
.L_20:
        /*0060*/ 	.word	0x00000000
        /*0064*/ 	.short	0x0004
        /*0066*/ 	.short	0x0020
        /*0068*/ 	.byte	0x00, 0xf0, 0x21, 0x00


	//----- nvinfo : EIATTR_KPARAM_INFO
	.align		4
.L_21:
        /*006c*/ 	.byte	0x04, 0x17
        /*006e*/ 	.short	(.L_23 - .L_22)
.L_22:
        /*0070*/ 	.word	0x00000000
        /*0074*/ 	.short	0x0003
        /*0076*/ 	.short	0x0018
        /*0078*/ 	.byte	0x00, 0xf0, 0x21, 0x00


	//----- nvinfo : EIATTR_KPARAM_INFO
	.align		4
.L_23:
        /*007c*/ 	.byte	0x04, 0x17
        /*007e*/ 	.short	(.L_25 - .L_24)
.L_24:
        /*0080*/ 	.word	0x00000000
        /*0084*/ 	.short	0x0002
        /*0086*/ 	.short	0x0010
        /*0088*/ 	.byte	0x00, 0xf0, 0x21, 0x00


	//----- nvinfo : EIATTR_KPARAM_INFO
	.align		4
.L_25:
        /*008c*/ 	.byte	0x04, 0x17
        /*008e*/ 	.short	(.L_27 - .L_26)
.L_26:
        /*0090*/ 	.word	0x00000000
        /*0094*/ 	.short	0x0001
        /*0096*/ 	.short	0x0008
        /*0098*/ 	.byte	0x00, 0xf0, 0x21, 0x00


	//----- nvinfo : EIATTR_KPARAM_INFO
	.align		4
.L_27:
        /*009c*/ 	.byte	0x04, 0x17
        /*009e*/ 	.short	(.L_29 - .L_28)
.L_28:
        /*00a0*/ 	.word	0x00000000
        /*00a4*/ 	.short	0x0000
        /*00a6*/ 	.short	0x0000
        /*00a8*/ 	.byte	0x00, 0xf0, 0x21, 0x00


	//----- nvinfo : EIATTR_MAXREG_COUNT
	.align		4
.L_29:
        /*00ac*/ 	.byte	0x03, 0x1b
        /*00ae*/ 	.short	0x00ff


	//----- nvinfo : EIATTR_COOP_GROUP_MASK_REGIDS
	.align		4
        /*00b0*/ 	.byte	0x04, 0x29
        /*00b2*/ 	.short	(.L_31 - .L_30)


	//   ....[0]....
.L_30:
        /*00b4*/ 	.word	0xffffffff


	//   ....[1]....
        /*00b8*/ 	.word	0xffffffff


	//   ....[2]....
        /*00bc*/ 	.word	0xffffffff


	//   ....[3]....
        /*00c0*/ 	.word	0xffffffff


	//   ....[4]....
        /*00c4*/ 	.word	0xffffffff


	//   ....[5]....
        /*00c8*/ 	.word	0xffffffff


	//   ....[6]....
        /*00cc*/ 	.word	0xffffffff


	//   ....[7]....
        /*00d0*/ 	.word	0xffffffff


	//   ....[8]....
        /*00d4*/ 	.word	0xffffffff


	//   ....[9]....
        /*00d8*/ 	.word	0xffffffff


	//   ....[10]....
        /*00dc*/ 	.word	0xffffffff


	//----- nvinfo : EIATTR_COOP_GROUP_INSTR_OFFSETS
	.align		4
.L_31:
        /*00e0*/ 	.byte	0x04, 0x28
        /*00e2*/ 	.short	(.L_33 - .L_32)


	//   ....[0]....
.L_32:
        /*00e4*/ 	.word	0x00000e70


	//   ....[1]....
        /*00e8*/ 	.word	0x00000e80


	//   ....[2]....
        /*00ec*/ 	.word	0x00000ec0


	//   ....[3]....
        /*00f0*/ 	.word	0x00000f90


	//   ....[4]....
        /*00f4*/ 	.word	0x00000fb0


	//   ....[5]....
        /*00f8*/ 	.word	0x00000fd0


	//   ....[6]....
        /*00fc*/ 	.word	0x00000ff0


	//   ....[7]....
        /*0100*/ 	.word	0x00001000


	//   ....[8]....
        /*0104*/ 	.word	0x00001100


	//   ....[9]....
        /*0108*/ 	.word	0x00001120


	//   ....[10]....
        /*010c*/ 	.word	0x00001150


	//----- nvinfo : EIATTR_EXIT_INSTR_OFFSETS
	.align		4
.L_33:
        /*0110*/ 	.byte	0x04, 0x1c
        /*0112*/ 	.short	(.L_35 - .L_34)


	//   ....[0]....
.L_34:
        /*0114*/ 	.word	0x00001300


	//   ....[1]....
        /*0118*/ 	.word	0x00001320


	//----- nvinfo : EIATTR_MAX_THREADS
	.align		4
.L_35:
        /*011c*/ 	.byte	0x04, 0x05
        /*011e*/ 	.short	(.L_37 - .L_36)
.L_36:
        /*0120*/ 	.word	0x00000100
        /*0124*/ 	.word	0x00000001
        /*0128*/ 	.word	0x00000001
.L_37:


//--------------------- .nv.rel.action            --------------------------
	.section	.nv.rel.action,"",@"SHT_CUDA_RELOCINFO"
	.align	8
	.sectionentsize	8
        /*0000*/ 	.byte	0x73, 0x00, 0x00, 0x00, 0x00, 0x00, 0x00, 0x00, 0x00, 0x00, 0x00, 0x11, 0x25, 0x00, 0x05, 0x36


//--------------------- .nv.constant0.triton__0d1d2d3d4d5d678 --------------------------
	.section	.nv.constant0.triton__0d1d2d3d4d5d678,"a",@progbits
	.align	4
.nv.constant0.triton__0d1d2d3d4d5d678:
	.zero		416


//--------------------- .text.triton__0d1d2d3d4d5d678 --------------------------
	.section	.text.triton__0d1d2d3d4d5d678,"ax",@progbits
	.sectionflags	@"SHF_BARRIERS=1"
	.sectioninfo	@"SHI_REGISTERS=40"
	.align	128
        .global         triton__0d1d2d3d4d5d678
        .type           triton__0d1d2d3d4d5d678,@function
        .size           triton__0d1d2d3d4d5d678,(.L_x_1 - triton__0d1d2d3d4d5d678)
        .other          triton__0d1d2d3d4d5d678,@"STO_CUDA_ENTRY STV_DEFAULT"
triton__0d1d2d3d4d5d678:
.text.triton__0d1d2d3d4d5d678:
[----:B------:R-:W-:-:S02]  /*0000*/  IMAD.MOV.U32 R1, RZ, RZ, c[0x0][0x28] ;  /* 0x00000a00ff017624 */ /* 0x000fc400078e00ff */
[----:B------:R-:W0:Y:S01]  /*0010*/  S2R R11, SR_TID.X ;  /* 0x00000000000b7919 */ /* 0x000e220000002100 */
[----:B------:R-:W-:Y:S01]  /*0020*/  ULDC.64 UR4, c[0x0][0x118] ;  /* 0x0000460000047ab9 */ /* 0x000fe20000000a00 */
[----:B------:R-:W-:Y:S01]  /*0030*/  IMAD.MOV.U32 R16, RZ, RZ, 0x8 ;  /* 0x00000008ff107424 */ /* 0x000fe200078e00ff */
[----:B------:R-:W-:Y:S01]  /*0040*/  CS2R R18, SRZ ;  /* 0x0000000000127805 */ /* 0x000fe2000001ff00 */
[----:B------:R-:W1:Y:S01]  /*0050*/  S2R R4, SR_CTAID.X ;  /* 0x0000000000047919 */ /* 0x000e620000002500 */
[----:B0-----:R-:W-:Y:S01]  /*0060*/  LOP3.LUT R9, R11, 0x7, RZ, 0xc0, !PT ;  /* 0x000000070b097812 */ /* 0x001fe200078ec0ff */
[----:B-1----:R-:W-:-:S04]  /*0070*/  IMAD.SHL.U32 R4, R4, 0x20, RZ ;  /* 0x0000002004047824 */ /* 0x002fc800078e00ff */
[C---:B------:R-:W-:Y:S01]  /*0080*/  IMAD R0, R9.reuse, 0x4, R4 ;  /* 0x0000000409007824 */ /* 0x040fe200078e0204 */
[--C-:B------:R-:W-:Y:S01]  /*0090*/  SHF.R.U32.HI R3, RZ, 0x5, R11.reuse ;  /* 0x00000005ff037819 */ /* 0x100fe2000001160b */
[----:B------:R-:W-:Y:S02]  /*00a0*/  IMAD.SHL.U32 R29, R9, 0x4, RZ ;  /* 0x00000004091d7824 */ /* 0x000fe400078e00ff */
[----:B------:R-:W-:Y:S01]  /*00b0*/  IMAD.HI R25, R0, 0x2fa0be83, RZ ;  /* 0x2fa0be8300197827 */ /* 0x000fe200078e02ff */
[----:B------:R-:W-:Y:S02]  /*00c0*/  SHF.R.U32.HI R28, RZ, 0x3, R11 ;  /* 0x00000003ff1c7819 */ /* 0x000fe4000001160b */
[----:B------:R-:W-:Y:S02]  /*00d0*/  SGXT.U32 R3, R3, 0x3 ;  /* 0x000000030303781a */ /* 0x000fe40000000000 */
[----:B------:R-:W-:Y:S02]  /*00e0*/  SHF.R.U32.HI R2, RZ, 0x1f, R25 ;  /* 0x0000001fff027819 */ /* 0x000fe40000011619 */
[----:B------:R-:W-:-:S02]  /*00f0*/  IADD3 R13, R29, 0x1, RZ ;  /* 0x000000011d0d7810 */ /* 0x000fc40007ffe0ff */
[----:B------:R-:W-:Y:S02]  /*0100*/  LEA.HI.SX32 R25, R25, R2, 0x1b ;  /* 0x0000000219197211 */ /* 0x000fe400078fdaff */
[----:B------:R-:W-:Y:S01]  /*0110*/  SGXT.U32 R28, R28, 0x2 ;  /* 0x000000021c1c781a */ /* 0x000fe20000000000 */
[----:B------:R-:W-:Y:S01]  /*0120*/  IMAD.IADD R2, R13, 0x1, R4 ;  /* 0x000000010d027824 */ /* 0x000fe200078e0204 */
[----:B------:R-:W-:Y:S01]  /*0130*/  SHF.L.U32 R5, R3, 0x2, RZ ;  /* 0x0000000203057819 */ /* 0x000fe200000006ff */
[----:B------:R-:W-:Y:S01]  /*0140*/  IMAD R35, R25, -0xac, R0 ;  /* 0xffffff5419237824 */ /* 0x000fe200078e0200 */
[----:B------:R-:W-:Y:S01]  /*0150*/  IADD3 R7, R29, 0x2, RZ ;  /* 0x000000021d077810 */ /* 0x000fe20007ffe0ff */
[----:B------:R-:W-:Y:S01]  /*0160*/  CS2R R32, SRZ ;  /* 0x0000000000207805 */ /* 0x000fe2000001ff00 */
[----:B------:R-:W-:Y:S01]  /*0170*/  LOP3.LUT R28, R5, R28, RZ, 0xfc, !PT ;  /* 0x0000001c051c7212 */ /* 0x000fe200078efcff */
[----:B------:R-:W-:Y:S01]  /*0180*/  IMAD.HI R5, R2, 0x2fa0be83, RZ ;  /* 0x2fa0be8302057827 */ /* 0x000fe200078e02ff */
[----:B------:R-:W-:-:S03]  /*0190*/  ISETP.GE.AND P6, PT, R0, c[0x0][0x198], PT ;  /* 0x0000660000007a0c */ /* 0x000fc60003fc6270 */
[----:B------:R-:W-:Y:S01]  /*01a0*/  IMAD.MOV.U32 R12, RZ, RZ, RZ ;  /* 0x000000ffff0c7224 */ /* 0x000fe200078e00ff */
[----:B------:R-:W-:Y:S01]  /*01b0*/  SHF.R.U32.HI R8, RZ, 0x1f, R5 ;  /* 0x0000001fff087819 */ /* 0x000fe20000011605 */
[----:B------:R-:W-:Y:S02]  /*01c0*/  IMAD R24, R25, 0x32, R28 ;  /* 0x0000003219187824 */ /* 0x000fe400078e021c */
[----:B------:R-:W-:Y:S01]  /*01d0*/  IMAD.MOV.U32 R34, RZ, RZ, RZ ;  /* 0x000000ffff227224 */ /* 0x000fe200078e00ff */
[----:B------:R-:W-:Y:S01]  /*01e0*/  LEA.HI.SX32 R5, R5, R8, 0x1b ;  /* 0x0000000805057211 */ /* 0x000fe200078fdaff */
[----:B------:R-:W-:Y:S01]  /*01f0*/  IMAD R24, R24, 0xac, RZ ;  /* 0x000000ac18187824 */ /* 0x000fe200078e02ff */
[----:B------:R-:W-:Y:S01]  /*0200*/  ISETP.GE.AND P5, PT, R2, c[0x0][0x198], PT ;  /* 0x0000660002007a0c */ /* 0x000fe20003fa6270 */
[----:B------:R-:W-:Y:S02]  /*0210*/  IMAD.MOV.U32 R26, RZ, RZ, RZ ;  /* 0x000000ffff1a7224 */ /* 0x000fe400078e00ff */
[----:B------:R-:W-:Y:S01]  /*0220*/  IMAD R5, R5, -0xac, R2 ;  /* 0xffffff5405057824 */ /* 0x000fe200078e0202 */
[----:B------:R-:W-:Y:S01]  /*0230*/  IADD3 R2, R7, R4, RZ ;  /* 0x0000000407027210 */ /* 0x000fe20007ffe0ff */
[----:B------:R-:W-:-:S02]  /*0240*/  IMAD.MOV.U32 R0, RZ, RZ, 0x4 ;  /* 0x00000004ff007424 */ /* 0x000fc400078e00ff */
[----:B------:R-:W-:Y:S01]  /*0250*/  IMAD.WIDE R16, R25, R16, c[0x0][0x160] ;  /* 0x0000580019107625 */ /* 0x000fe200078e0210 */
[----:B------:R-:W-:-:S03]  /*0260*/  IADD3 R23, R5, R24, RZ ;  /* 0x0000001805177210 */ /* 0x000fc60007ffe0ff */
[----:B------:R-:W-:Y:S01]  /*0270*/  IMAD.IADD R21, R35, 0x1, R24 ;  /* 0x0000000123157824 */ /* 0x000fe200078e0218 */
[----:B------:R-:W-:Y:S01]  /*0280*/  IADD3 R27, R24, 0x1580, RZ ;  /* 0x00001580181b7810 */ /* 0x000fe20007ffe0ff */
[CC--:B------:R-:W-:Y:S01]  /*0290*/  IMAD.WIDE R36, R23.reuse, R0.reuse, c[0x0][0x170] ;  /* 0x00005c0017247625 */ /* 0x0c0fe200078e0200 */
[----:B------:R-:W-:Y:S01]  /*02a0*/  LOP3.LUT R28, R28, 0x20, RZ, 0xfc, !PT ;  /* 0x000000201c1c7812 */ /* 0x000fe200078efcff */
[----:B------:R-:W2:Y:S02]  /*02b0*/  @!P6 LDG.E.EL.64 R18, [R16.64] ;  /* 0x000000041012e981 */ /* 0x000ea4000c2e1b00 */
[----:B------:R-:W-:Y:S02]  /*02c0*/  IMAD.MOV.U32 R8, RZ, RZ, RZ ;  /* 0x000000ffff087224 */ /* 0x000fe400078e00ff */
[-C--:B------:R-:W-:Y:S01]  /*02d0*/  IMAD.WIDE R22, R23, R0.reuse, c[0x0][0x180] ;  /* 0x0000600017167625 */ /* 0x080fe200078e0200 */
[----:B------:R-:W-:Y:S01]  /*02e0*/  ISETP.LT.U32.AND P1, PT, R28, 0x32, !P6 ;  /* 0x000000321c00780c */ /* 0x000fe20007721070 */
[----:B------:R0:W3:Y:S02]  /*02f0*/  @!P5 LDG.E R12, [R36.64] ;  /* 0x00000004240cd981 */ /* 0x0000e4000c1e1900 */
[----:B------:R-:W-:-:S02]  /*0300*/  IMAD.WIDE R30, R21, R0, c[0x0][0x170] ;  /* 0x00005c00151e7625 */ /* 0x000fc400078e0200 */
[----:B------:R1:W4:Y:S02]  /*0310*/  @!P5 LDG.E R8, [R22.64] ;  /* 0x000000041608d981 */ /* 0x000324000c1e1900 */
[----:B------:R-:W-:Y:S02]  /*0320*/  IMAD.HI R10, R2, 0x2fa0be83, RZ ;  /* 0x2fa0be83020a7827 */ /* 0x000fe400078e02ff */
[----:B------:R5:W3:Y:S02]  /*0330*/  @!P6 LDG.E R34, [R30.64] ;  /* 0x000000041e22e981 */ /* 0x000ae4000c1e1900 */
[----:B------:R-:W-:-:S04]  /*0340*/  IMAD.WIDE R14, R35, R0, c[0x0][0x178] ;  /* 0x00005e00230e7625 */ /* 0x000fc800078e0200 */
[-C--:B------:R-:W-:Y:S01]  /*0350*/  IMAD.WIDE R20, R21, R0.reuse, c[0x0][0x180] ;  /* 0x0000600015147625 */ /* 0x080fe200078e0200 */
[----:B-1----:R-:W-:Y:S01]  /*0360*/  SHF.R.U32.HI R23, RZ, 0x1f, R10 ;  /* 0x0000001fff177819 */ /* 0x002fe2000001160a */
[----:B------:R1:W4:Y:S02]  /*0370*/  @!P6 LDG.E.EL R32, [R14.64] ;  /* 0x000000040e20e981 */ /* 0x000324000c2e1900 */
[----:B------:R-:W-:Y:S02]  /*0380*/  IMAD.IADD R35, R35, 0x1, R27 ;  /* 0x0000000123237824 */ /* 0x000fe400078e021b */
[----:B------:R1:W4:Y:S01]  /*0390*/  @!P6 LDG.E R33, [R20.64] ;  /* 0x000000041421e981 */ /* 0x000322000c1e1900 */
[----:B-----5:R-:W-:-:S04]  /*03a0*/  IMAD.WIDE R30, R5, R0, c[0x0][0x178] ;  /* 0x00005e00051e7625 */ /* 0x020fc800078e0200 */
[----:B0-----:R-:W-:Y:S01]  /*03b0*/  IMAD.WIDE R36, R35, R0, c[0x0][0x180] ;  /* 0x0000600023247625 */ /* 0x001fe200078e0200 */
[----:B-1----:R-:W-:-:S03]  /*03c0*/  CS2R R14, SRZ ;  /* 0x00000000000e7805 */ /* 0x002fc6000001ff00 */
[-C--:B------:R-:W-:Y:S01]  /*03d0*/  IMAD.WIDE R20, R35, R0.reuse, c[0x0][0x170] ;  /* 0x00005c0023147625 */ /* 0x080fe200078e0200 */
[----:B------:R-:W-:Y:S02]  /*03e0*/  ISETP.GE.AND P4, PT, R2, c[0x0][0x198], PT ;  /* 0x0000660002007a0c */ /* 0x000fe40003f86270 */
[----:B------:R0:W5:Y:S01]  /*03f0*/  @!P5 LDG.E.EL R15, [R30.64] ;  /* 0x000000041e0fd981 */ /* 0x000162000c2e1900 */
[----:B------:R-:W-:Y:S01]  /*0400*/  IMAD.IADD R35, R5, 0x1, R27 ;  /* 0x0000000105237824 */ /* 0x000fe200078e021b */
[----:B------:R-:W-:Y:S02]  /*0410*/  LEA.HI.SX32 R5, R10, R23, 0x1b ;  /* 0x000000170a057211 */ /* 0x000fe400078fdaff */
[----:B------:R1:W5:Y:S01]  /*0420*/  @P1 LDG.E R26, [R20.64] ;  /* 0x00000004141a1981 */ /* 0x000362000c1e1900 */
[----:B------:R-:W-:-:S03]  /*0430*/  IMAD.WIDE R22, R35, R0, c[0x0][0x170] ;  /* 0x00005c0023167625 */ /* 0x000fc600078e0200 */
[----:B------:R1:W5:Y:S01]  /*0440*/  @P1 LDG.E R14, [R36.64] ;  /* 0x00000004240e1981 */ /* 0x000362000c1e1900 */
[----:B0-----:R-:W-:Y:S02]  /*0450*/  IMAD R31, R5, -0xac, R2 ;  /* 0xffffff54051f7824 */ /* 0x001fe400078e0202 */
[----:B-1----:R-:W-:Y:S01]  /*0460*/  IMAD.WIDE R20, R35, R0, c[0x0][0x180] ;  /* 0x0000600023147625 */ /* 0x002fe200078e0200 */
[----:B------:R-:W-:-:S03]  /*0470*/  MOV R2, RZ ;  /* 0x000000ff00027202 */ /* 0x000fc60000000f00 */
[----:B------:R-:W-:-:S04]  /*0480*/  IMAD.IADD R35, R31, 0x1, R24 ;  /* 0x000000011f237824 */ /* 0x000fc800078e0218 */
[----:B------:R-:W-:-:S05]  /*0490*/  IMAD.WIDE R36, R35, R0, c[0x0][0x170] ;  /* 0x00005c0023247625 */ /* 0x000fca00078e0200 */
[----:B------:R0:W5:Y:S02]  /*04a0*/  @!P4 LDG.E R2, [R36.64] ;  /* 0x000000042402c981 */ /* 0x000164000c1e1900 */
[----:B0-----:R-:W-:-:S06]  /*04b0*/  CS2R R36, SRZ ;  /* 0x0000000000247805 */ /* 0x001fcc000001ff00 */
[----:B------:R-:W5:Y:S01]  /*04c0*/  @!P5 LDG.E.EL.64 R36, [R16.64] ;  /* 0x000000041024d981 */ /* 0x000f62000c2e1b00 */
[----:B------:R-:W-:Y:S01]  /*04d0*/  ISETP.LT.U32.AND P0, PT, R28, 0x32, !P5 ;  /* 0x000000321c00780c */ /* 0x000fe20006f01070 */
[----:B------:R-:W-:Y:S02]  /*04e0*/  IMAD.MOV.U32 R5, RZ, RZ, RZ ;  /* 0x000000ffff057224 */ /* 0x000fe400078e00ff */
[----:B------:R-:W-:Y:S02]  /*04f0*/  IMAD.MOV.U32 R10, RZ, RZ, RZ ;  /* 0x000000ffff0a7224 */ /* 0x000fe400078e00ff */
[----:B------:R-:W-:-:S08]  /*0500*/  IMAD.MOV.U32 R30, RZ, RZ, RZ ;  /* 0x000000ffff1e7224 */ /* 0x000fd000078e00ff */
[----:B------:R0:W5:Y:S04]  /*0510*/  @P0 LDG.E R5, [R20.64] ;  /* 0x0000000414050981 */ /* 0x000168000c1e1900 */
[----:B------:R1:W5:Y:S01]  /*0520*/  @P0 LDG.E R10, [R22.64] ;  /* 0x00000004160a0981 */ /* 0x000362000c1e1900 */
[----:B0-----:R-:W-:-:S04]  /*0530*/  IMAD.WIDE R20, R35, R0, c[0x0][0x180] ;  /* 0x0000600023147625 */ /* 0x001fc800078e0200 */
[----:B------:R-:W-:Y:S01]  /*0540*/  IMAD.MOV.U32 R35, RZ, RZ, RZ ;  /* 0x000000ffff237224 */ /* 0x000fe200078e00ff */
[----:B------:R0:W5:Y:S01]  /*0550*/  @!P4 LDG.E R30, [R20.64] ;  /* 0x00000004141ec981 */ /* 0x000162000c1e1900 */
[----:B-1----:R-:W-:-:S05]  /*0560*/  IMAD.WIDE R22, R31, R0, c[0x0][0x178] ;  /* 0x00005e001f167625 */ /* 0x002fca00078e0200 */
[----:B------:R1:W5:Y:S01]  /*0570*/  @!P4 LDG.E.EL R35, [R22.64] ;  /* 0x000000041623c981 */ /* 0x000362000c2e1900 */
[----:B--2---:R-:W0:-:S04]  /*0580*/  DSETP.NAN.AND P2, PT, R18, R18, PT ;  /* 0x000000121200722a */ /* 0x004e080003f48000 */
[----:B------:R-:W2:Y:S02]  /*0590*/  DSETP.GEU.AND P3, PT, R18, 50, PT ;  /* 0x404900001200742a */ /* 0x000ea40003f6e000 */
[C---:B0-----:R-:W-:Y:S02]  /*05a0*/  FSEL R21, R18.reuse, RZ, P2 ;  /* 0x000000ff12157208 */ /* 0x041fe40001000000 */
[C---:B-1----:R-:W-:Y:S02]  /*05b0*/  FSEL R23, R19.reuse, 3.140625, P2 ;  /* 0x4049000013177808 */ /* 0x042fe40001000000 */
[----:B--2---:R-:W-:Y:S02]  /*05c0*/  FSEL R18, R18, R21, !P3 ;  /* 0x0000001512127208 */ /* 0x004fe40005800000 */
[----:B---3--:R-:W-:Y:S02]  /*05d0*/  SEL R21, R34, RZ, !P6 ;  /* 0x000000ff22157207 */ /* 0x008fe40007000000 */
[----:B------:R-:W-:-:S02]  /*05e0*/  FSEL R19, R19, R23, !P3 ;  /* 0x0000001713137208 */ /* 0x000fc40005800000 */
[----:B----4-:R-:W-:Y:S01]  /*05f0*/  SEL R20, R33, RZ, !P6 ;  /* 0x000000ff21147207 */ /* 0x010fe20007000000 */
[----:B------:R-:W-:-:S04]  /*0600*/  FADD R33, R21, R32 ;  /* 0x0000002015217221 */ /* 0x000fc80000000000 */
[----:B------:R-:W-:Y:S01]  /*0610*/  FADD R33, R20, R33 ;  /* 0x0000002114217221 */ /* 0x000fe20000000000 */
[----:B-----5:R-:W0:-:S04]  /*0620*/  DSETP.NAN.AND P2, PT, R36, R36, PT ;  /* 0x000000242400722a */ /* 0x020e080003f48000 */
[----:B------:R-:W1:Y:S02]  /*0630*/  DSETP.GEU.AND P3, PT, R36, 50, PT ;  /* 0x404900002400742a */ /* 0x000e640003f6e000 */
[C---:B0-----:R-:W-:Y:S02]  /*0640*/  FSEL R21, R36.reuse, RZ, P2 ;  /* 0x000000ff24157208 */ /* 0x041fe40001000000 */
[C---:B------:R-:W-:Y:S02]  /*0650*/  FSEL R23, R37.reuse, 3.140625, P2 ;  /* 0x4049000025177808 */ /* 0x040fe40001000000 */
[----:B-1----:R-:W-:Y:S02]  /*0660*/  FSEL R20, R36, R21, !P3 ;  /* 0x0000001524147208 */ /* 0x002fe40005800000 */
[----:B------:R-:W-:Y:S02]  /*0670*/  FSEL R21, R37, R23, !P3 ;  /* 0x0000001725157208 */ /* 0x000fe40005800000 */
[----:B------:R-:W-:-:S06]  /*0680*/  CS2R R22, SRZ ;  /* 0x0000000000167805 */ /* 0x000fcc000001ff00 */
[----:B------:R-:W2:Y:S01]  /*0690*/  @!P4 LDG.E.EL.64 R22, [R16.64] ;  /* 0x000000041016c981 */ /* 0x000ea2000c2e1b00 */
[----:B------:R-:W-:Y:S02]  /*06a0*/  SEL R12, R12, RZ, !P5 ;  /* 0x000000ff0c0c7207 */ /* 0x000fe40006800000 */
[----:B------:R-:W-:-:S03]  /*06b0*/  SEL R37, R8, RZ, !P5 ;  /* 0x000000ff08257207 */ /* 0x000fc60006800000 */
[----:B------:R-:W-:-:S04]  /*06c0*/  FADD R8, R12, R15 ;  /* 0x0000000f0c087221 */ /* 0x000fc80000000000 */
[----:B------:R-:W-:Y:S01]  /*06d0*/  FADD R8, R37, R8 ;  /* 0x0000000825087221 */ /* 0x000fe20000000000 */
[----:B------:R-:W-:-:S05]  /*06e0*/  SEL R37, R26, RZ, P1 ;  /* 0x000000ff1a257207 */ /* 0x000fca0000800000 */
[----:B------:R-:W-:Y:S01]  /*06f0*/  FADD R12, R37, R32 ;  /* 0x00000020250c7221 */ /* 0x000fe20000000000 */
[----:B------:R-:W-:-:S05]  /*0700*/  SEL R10, R10, RZ, P0 ;  /* 0x000000ff0a0a7207 */ /* 0x000fca0000000000 */
[----:B------:R-:W-:Y:S01]  /*0710*/  FADD R10, R10, R15 ;  /* 0x0000000f0a0a7221 */ /* 0x000fe20000000000 */
[----:B------:R-:W-:Y:S01]  /*0720*/  P2R R32, PR, RZ, 0x2 ;  /* 0x00000002ff207803 */ /* 0x000fe20000000000 */
[----:B------:R-:W-:Y:S01]  /*0730*/  IMAD.MOV.U32 R34, RZ, RZ, RZ ;  /* 0x000000ffff227224 */ /* 0x000fe200078e00ff */
[----:B------:R-:W-:-:S05]  /*0740*/  SEL R5, R5, RZ, P0 ;  /* 0x000000ff05057207 */ /* 0x000fca0000000000 */
[----:B------:R-:W-:Y:S01]  /*0750*/  FADD R10, R5, R10 ;  /* 0x0000000a050a7221 */ /* 0x000fe20000000000 */
[----:B------:R-:W-:Y:S01]  /*0760*/  MOV R5, RZ ;  /* 0x000000ff00057202 */ /* 0x000fe20000000f00 */
[----:B--2---:R-:W0:-:S04]  /*0770*/  DSETP.NAN.AND P2, PT, R22, R22, PT ;  /* 0x000000161600722a */ /* 0x004e080003f48000 */
[----:B------:R-:W1:Y:S02]  /*0780*/  DSETP.GEU.AND P3, PT, R22, 50, PT ;  /* 0x404900001600742a */ /* 0x000e640003f6e000 */
[----:B0-----:R-:W-:-:S04]  /*0790*/  FSEL R37, R22, RZ, P2 ;  /* 0x000000ff16257208 */ /* 0x001fc80001000000 */
[----:B-1----:R-:W-:Y:S02]  /*07a0*/  FSEL R22, R22, R37, !P3 ;  /* 0x0000002516167208 */ /* 0x002fe40005800000 */
[----:B------:R-:W-:Y:S02]  /*07b0*/  SEL R37, R14, RZ, P1 ;  /* 0x000000ff0e257207 */ /* 0x000fe40000800000 */
[----:B------:R-:W-:-:S03]  /*07c0*/  FSEL R26, R23, 3.140625, P2 ;  /* 0x40490000171a7808 */ /* 0x000fc60001000000 */
[----:B------:R-:W-:Y:S01]  /*07d0*/  FADD R12, R37, R12 ;  /* 0x0000000c250c7221 */ /* 0x000fe20000000000 */
[----:B------:R-:W-:Y:S02]  /*07e0*/  SHF.R.U32.HI R37, RZ, 0x3, R11 ;  /* 0x00000003ff257819 */ /* 0x000fe4000001160b */
[----:B------:R-:W-:Y:S01]  /*07f0*/  FSEL R23, R23, R26, !P3 ;  /* 0x0000001a17177208 */ /* 0x000fe20005800000 */
[----:B------:R-:W-:Y:S01]  /*0800*/  IMAD.SHL.U32 R26, R3, 0x4, RZ ;  /* 0x00000004031a7824 */ /* 0x000fe200078e00ff */
[----:B------:R-:W-:-:S04]  /*0810*/  SGXT.U32 R37, R37, 0x2 ;  /* 0x000000022525781a */ /* 0x000fc80000000000 */
[----:B------:R-:W-:-:S04]  /*0820*/  LOP3.LUT R14, R26, R37, RZ, 0xfc, !PT ;  /* 0x000000251a0e7212 */ /* 0x000fc800078efcff */
[----:B------:R-:W-:Y:S02]  /*0830*/  LOP3.LUT R36, R14, 0x20, RZ, 0xfc, !PT ;  /* 0x000000200e247812 */ /* 0x000fe400078efcff */
[----:B------:R-:W0:Y:S08]  /*0840*/  I2F.F64 R14, R14 ;  /* 0x0000000e000e7312 */ /* 0x000e300000201c00 */
[----:B------:R-:W1:Y:S01]  /*0850*/  I2F.F64 R36, R36 ;  /* 0x0000002400247312 */ /* 0x000e620000201c00 */
[----:B0-----:R-:W0:-:S04]  /*0860*/  DSETP.GT.AND P2, PT, R18, R14, PT ;  /* 0x0000000e1200722a */ /* 0x001e080003f44000 */
[----:B-1----:R1:W2:Y:S02]  /*0870*/  DSETP.GT.AND P1, PT, R18, R36, PT ;  /* 0x000000241200722a */ /* 0x0022a40003f24000 */
[----:B-1----:R-:W-:-:S05]  /*0880*/  IMAD.WIDE R18, R25, R0, c[0x0][0x168] ;  /* 0x00005a0019127625 */ /* 0x002fca00078e0200 */
[----:B------:R-:W3:Y:S04]  /*0890*/  @!P6 LDG.E.EL R34, [R18.64] ;  /* 0x000000041222e981 */ /* 0x000ee8000c2e1900 */
[----:B------:R-:W4:Y:S01]  /*08a0*/  @!P5 LDG.E.EL R5, [R18.64] ;  /* 0x000000041205d981 */ /* 0x000f22000c2e1900 */
[----:B---3--:R-:W-:-:S04]  /*08b0*/  LOP3.LUT P3, RZ, R34, 0x7fffffff, RZ, 0xc0, !PT ;  /* 0x7fffffff22ff7812 */ /* 0x008fc8000786c0ff */
[----:B0-----:R-:W-:Y:S02]  /*08c0*/  @!P2 FSEL R33, R33, RZ, !P3 ;  /* 0x000000ff2121a208 */ /* 0x001fe40005800000 */
[----:B----4-:R-:W-:Y:S01]  /*08d0*/  LOP3.LUT P2, RZ, R5, 0x7fffffff, RZ, 0xc0, !PT ;  /* 0x7fffffff05ff7812 */ /* 0x010fe2000784c0ff */
[----:B------:R-:W-:-:S06]  /*08e0*/  IMAD.MOV.U32 R5, RZ, RZ, RZ ;  /* 0x000000ffff057224 */ /* 0x000fcc00078e00ff */
[----:B------:R-:W3:Y:S01]  /*08f0*/  @!P4 LDG.E.EL R5, [R18.64] ;  /* 0x000000041205c981 */ /* 0x000ee2000c2e1900 */
[----:B--2---:R-:W-:Y:S01]  /*0900*/  @!P1 FSEL R12, R12, RZ, !P3 ;  /* 0x000000ff0c0c9208 */ /* 0x004fe20005800000 */
[----:B------:R-:W0:-:S14]  /*0910*/  DSETP.GT.AND P3, PT, R20, R14, PT ;  /* 0x0000000e1400722a */ /* 0x000e1c0003f64000 */
[----:B0-----:R-:W-:Y:S01]  /*0920*/  @!P3 FSEL R8, R8, RZ, !P2 ;  /* 0x000000ff0808b208 */ /* 0x001fe20005000000 */
[----:B------:R0:W1:Y:S01]  /*0930*/  DSETP.GT.AND P3, PT, R20, R36, PT ;  /* 0x000000241400722a */ /* 0x0000620003f64000 */
[----:B------:R-:W-:Y:S02]  /*0940*/  SEL R2, R2, RZ, !P4 ;  /* 0x000000ff02027207 */ /* 0x000fe40006000000 */
[----:B0-----:R-:W-:-:S03]  /*0950*/  SEL R21, R30, RZ, !P4 ;  /* 0x000000ff1e157207 */ /* 0x001fc60006000000 */
[----:B------:R-:W-:-:S08]  /*0960*/  FADD R2, R2, R35 ;  /* 0x0000002302027221 */ /* 0x000fd00000000000 */
[----:B-1----:R-:W-:Y:S01]  /*0970*/  @!P3 FSEL R10, R10, RZ, !P2 ;  /* 0x000000ff0a0ab208 */ /* 0x002fe20005000000 */
[----:B------:R-:W0:Y:S01]  /*0980*/  DSETP.GT.AND P3, PT, R22, R14, PT ;  /* 0x0000000e1600722a */ /* 0x000e220003f64000 */
[----:B------:R-:W-:Y:S01]  /*0990*/  FADD R2, R21, R2 ;  /* 0x0000000215027221 */ /* 0x000fe20000000000 */
[----:B------:R-:W-:-:S04]  /*09a0*/  IMAD.IADD R21, R31, 0x1, R27 ;  /* 0x000000011f157824 */ /* 0x000fc800078e021b */
[----:B------:R-:W-:-:S04]  /*09b0*/  IMAD.WIDE R30, R21, R0, c[0x0][0x170] ;  /* 0x00005c00151e7625 */ /* 0x000fc800078e0200 */
[----:B------:R-:W-:Y:S02]  /*09c0*/  IMAD.MOV.U32 R25, RZ, RZ, RZ ;  /* 0x000000ffff197224 */ /* 0x000fe400078e00ff */
[----:B------:R-:W-:Y:S01]  /*09d0*/  IMAD.WIDE R20, R21, R0, c[0x0][0x180] ;  /* 0x0000600015147625 */ /* 0x000fe200078e0200 */
[----:B---3--:R-:W-:-:S04]  /*09e0*/  LOP3.LUT P2, RZ, R5, 0x7fffffff, RZ, 0xc0, !PT ;  /* 0x7fffffff05ff7812 */ /* 0x008fc8000784c0ff */
[----:B0-----:R-:W-:Y:S02]  /*09f0*/  @!P3 FSEL R2, R2, RZ, !P2 ;  /* 0x000000ff0202b208 */ /* 0x001fe40005000000 */
[----:B------:R-:W-:Y:S01]  /*0a00*/  ISETP.LT.U32.AND P3, PT, R28, 0x32, !P4 ;  /* 0x000000321c00780c */ /* 0x000fe20006761070 */
[----:B------:R-:W-:-:S12]  /*0a10*/  IMAD.MOV.U32 R5, RZ, RZ, RZ ;  /* 0x000000ffff057224 */ /* 0x000fd800078e00ff */
[----:B------:R0:W2:Y:S04]  /*0a20*/  @P3 LDG.E R5, [R30.64] ;  /* 0x000000041e053981 */ /* 0x0000a8000c1e1900 */
[----:B------:R-:W3:Y:S01]  /*0a30*/  @P3 LDG.E R25, [R20.64] ;  /* 0x0000000414193981 */ /* 0x000ee2000c1e1900 */
[----:B------:R1:W4:Y:S01]  /*0a40*/  DSETP.GT.AND P1, PT, R22, R36, PT ;  /* 0x000000241600722a */ /* 0x0003220003f24000 */
[----:B------:R-:W-:-:S04]  /*0a50*/  IADD3 R29, R29, 0x3, RZ ;  /* 0x000000031d1d7810 */ /* 0x000fc80007ffe0ff */
[----:B0-----:R-:W-:Y:S01]  /*0a60*/  IADD3 R31, R29, R4, RZ ;  /* 0x000000041d1f7210 */ /* 0x001fe20007ffe0ff */
[----:B-1----:R-:W-:Y:S01]  /*0a70*/  CS2R R22, SRZ ;  /* 0x0000000000167805 */ /* 0x002fe2000001ff00 */
[----:B--2---:R-:W-:Y:S02]  /*0a80*/  SEL R34, R5, RZ, P3 ;  /* 0x000000ff05227207 */ /* 0x004fe40001800000 */
[----:B---3--:R-:W-:-:S03]  /*0a90*/  SEL R25, R25, RZ, P3 ;  /* 0x000000ff19197207 */ /* 0x008fc60001800000 */
[----:B------:R-:W-:-:S04]  /*0aa0*/  FADD R5, R34, R35 ;  /* 0x0000002322057221 */ /* 0x000fc80000000000 */
[----:B------:R-:W-:-:S05]  /*0ab0*/  FADD R5, R25, R5 ;  /* 0x0000000519057221 */ /* 0x000fca0000000000 */
[----:B----4-:R-:W-:Y:S02]  /*0ac0*/  @!P1 FSEL R5, R5, RZ, !P2 ;  /* 0x000000ff05059208 */ /* 0x010fe40005000000 */
[----:B------:R-:W-:-:S13]  /*0ad0*/  ISETP.GE.AND P2, PT, R31, c[0x0][0x198], PT ;  /* 0x000066001f007a0c */ /* 0x000fda0003f46270 */
[----:B------:R-:W2:Y:S01]  /*0ae0*/  @!P2 LDG.E.EL.64 R22, [R16.64] ;  /* 0x000000041016a981 */ /* 0x000ea2000c2e1b00 */
[----:B------:R-:W-:Y:S02]  /*0af0*/  IMAD.MOV.U32 R30, RZ, RZ, RZ ;  /* 0x000000ffff1e7224 */ /* 0x000fe400078e00ff */
[----:B------:R-:W-:Y:S01]  /*0b00*/  IMAD.MOV.U32 R34, RZ, RZ, RZ ;  /* 0x000000ffff227224 */ /* 0x000fe200078e00ff */
[----:B--2---:R-:W0:-:S06]  /*0b10*/  DSETP.NAN.AND P1, PT, R22, R22, PT ;  /* 0x000000161600722a */ /* 0x004e0c0003f28000 */
[----:B0-----:R-:W-:Y:S02]  /*0b20*/  FSEL R21, R22, RZ, P1 ;  /* 0x000000ff16157208 */ /* 0x001fe40000800000 */
[----:B------:R-:W-:Y:S01]  /*0b30*/  FSEL R25, R23, 3.140625, P1 ;  /* 0x4049000017197808 */ /* 0x000fe20000800000 */
[----:B------:R-:W0:-:S06]  /*0b40*/  DSETP.GEU.AND P1, PT, R22, 50, PT ;  /* 0x404900001600742a */ /* 0x000e0c0003f2e000 */
[----:B0-----:R-:W-:Y:S01]  /*0b50*/  FSEL R20, R22, R21, !P1 ;  /* 0x0000001516147208 */ /* 0x001fe20004800000 */
[----:B------:R-:W-:Y:S01]  /*0b60*/  IMAD.HI R22, R31, 0x2fa0be83, RZ ;  /* 0x2fa0be831f167827 */ /* 0x000fe200078e02ff */
[----:B------:R-:W-:-:S04]  /*0b70*/  FSEL R21, R23, R25, !P1 ;  /* 0x0000001917157208 */ /* 0x000fc80004800000 */
[----:B------:R-:W-:-:S04]  /*0b80*/  SHF.R.U32.HI R23, RZ, 0x1f, R22 ;  /* 0x0000001fff177819 */ /* 0x000fc80000011616 */
[----:B------:R-:W-:-:S05]  /*0b90*/  LEA.HI.SX32 R22, R22, R23, 0x1b ;  /* 0x0000001716167211 */ /* 0x000fca00078fdaff */
[----:B------:R-:W-:Y:S01]  /*0ba0*/  IMAD R31, R22, -0xac, R31 ;  /* 0xffffff54161f7824 */ /* 0x000fe200078e021f */
[----:B------:R-:W-:-:S03]  /*0bb0*/  ISETP.NE.AND P1, PT, R32, RZ, PT ;  /* 0x000000ff2000720c */ /* 0x000fc60003f25270 */
[----:B------:R-:W-:Y:S02]  /*0bc0*/  IMAD.IADD R23, R31, 0x1, R24 ;  /* 0x000000011f177824 */ /* 0x000fe400078e0218 */
[----:B------:R-:W-:Y:S02]  /*0bd0*/  IMAD.MOV.U32 R32, RZ, RZ, RZ ;  /* 0x000000ffff207224 */ /* 0x000fe400078e00ff */
[----:B------:R-:W-:-:S04]  /*0be0*/  IMAD.WIDE R24, R23, R0, c[0x0][0x170] ;  /* 0x00005c0017187625 */ /* 0x000fc800078e0200 */
[-C--:B------:R-:W-:Y:S01]  /*0bf0*/  IMAD.WIDE R16, R31, R0.reuse, c[0x0][0x178] ;  /* 0x00005e001f107625 */ /* 0x080fe200078e0200 */
[----:B------:R-:W2:Y:S03]  /*0c00*/  @!P2 LDG.E R32, [R24.64] ;  /* 0x000000041820a981 */ /* 0x000ea6000c1e1900 */
[----:B------:R-:W-:Y:S01]  /*0c10*/  IMAD.WIDE R22, R23, R0, c[0x0][0x180] ;  /* 0x0000600017167625 */ /* 0x000fe200078e0200 */
[----:B------:R0:W3:Y:S04]  /*0c20*/  @!P2 LDG.E.EL R30, [R16.64] ;  /* 0x00000004101ea981 */ /* 0x0000e8000c2e1900 */
[----:B------:R1:W4:Y:S01]  /*0c30*/  @!P2 LDG.E R34, [R22.64] ;  /* 0x000000041622a981 */ /* 0x000322000c1e1900 */
[----:B0-----:R-:W-:-:S06]  /*0c40*/  MOV R16, RZ ;  /* 0x000000ff00107202 */ /* 0x001fcc0000000f00 */
[----:B------:R0:W5:Y:S01]  /*0c50*/  @!P2 LDG.E.EL R16, [R18.64] ;  /* 0x000000041210a981 */ /* 0x000162000c2e1900 */
[----:B------:R-:W-:Y:S01]  /*0c60*/  FSEL R33, R33, RZ, !P6 ;  /* 0x000000ff21217208 */ /* 0x000fe20007000000 */
[----:B------:R1:W0:Y:S01]  /*0c70*/  DSETP.GT.AND P6, PT, R20, R14, PT ;  /* 0x0000000e1400722a */ /* 0x0002220003fc4000 */
[----:B------:R-:W-:Y:S01]  /*0c80*/  FSEL R8, R8, RZ, !P5 ;  /* 0x000000ff08087208 */ /* 0x000fe20006800000 */
[----:B------:R-:W-:Y:S01]  /*0c90*/  IMAD.IADD R17, R31, 0x1, R27 ;  /* 0x000000011f117824 */ /* 0x000fe200078e021b */
[----:B-1----:R-:W-:-:S03]  /*0ca0*/  CS2R R22, SRZ ;  /* 0x0000000000167805 */ /* 0x002fc6000001ff00 */
[----:B------:R-:W-:Y:S01]  /*0cb0*/  IMAD.WIDE R14, R17, R0, c[0x0][0x170] ;  /* 0x00005c00110e7625 */ /* 0x000fe200078e0200 */
[----:B------:R-:W-:-:S05]  /*0cc0*/  LOP3.LUT R4, R4, 0x1f, R11, 0xf8, !PT ;  /* 0x0000001f04047812 */ /* 0x000fca00078ef80b */
[----:B0-----:R-:W-:Y:S01]  /*0cd0*/  IMAD.HI R19, R4, 0x2fa0be83, RZ ;  /* 0x2fa0be8304137827 */ /* 0x001fe200078e02ff */
[----:B--2---:R-:W-:-:S05]  /*0ce0*/  SEL R35, R32, RZ, !P2 ;  /* 0x000000ff20237207 */ /* 0x004fca0005000000 */
[----:B---3--:R-:W-:Y:S01]  /*0cf0*/  FADD R32, R35, R30 ;  /* 0x0000001e23207221 */ /* 0x008fe20000000000 */
[----:B----4-:R-:W-:-:S05]  /*0d00*/  SEL R34, R34, RZ, !P2 ;  /* 0x000000ff22227207 */ /* 0x010fca0005000000 */
[----:B------:R-:W-:Y:S01]  /*0d10*/  FADD R32, R34, R32 ;  /* 0x0000002022207221 */ /* 0x000fe20000000000 */
[----:B-----5:R-:W-:-:S04]  /*0d20*/  LOP3.LUT P5, RZ, R16, 0x7fffffff, RZ, 0xc0, !PT ;  /* 0x7fffffff10ff7812 */ /* 0x020fc800078ac0ff */
[----:B------:R-:W-:Y:S02]  /*0d30*/  @!P6 FSEL R32, R32, RZ, !P5 ;  /* 0x000000ff2020e208 */ /* 0x000fe40006800000 */
[----:B------:R-:W-:Y:S01]  /*0d40*/  ISETP.LT.U32.AND P6, PT, R28, 0x32, !P2 ;  /* 0x000000321c00780c */ /* 0x000fe200057c1070 */
[----:B------:R-:W-:-:S12]  /*0d50*/  IMAD.WIDE R16, R17, R0, c[0x0][0x180] ;  /* 0x0000600011107625 */ /* 0x000fd800078e0200 */
[----:B------:R0:W2:Y:S04]  /*0d60*/  @P6 LDG.E R22, [R14.64] ;  /* 0x000000040e166981 */ /* 0x0000a8000c1e1900 */
[----:B------:R2:W3:Y:S01]  /*0d70*/  @P6 LDG.E R23, [R16.64] ;  /* 0x0000000410176981 */ /* 0x0004e2000c1e1900 */
[----:B------:R-:W-:Y:S02]  /*0d80*/  SHF.R.U32.HI R18, RZ, 0x1f, R19 ;  /* 0x0000001fff127819 */ /* 0x000fe40000011613 */
[----:B------:R-:W-:Y:S02]  /*0d90*/  FSEL R24, R12, RZ, P1 ;  /* 0x000000ff0c187208 */ /* 0x000fe40000800000 */
[----:B------:R-:W-:Y:S02]  /*0da0*/  ISETP.GE.AND P1, PT, R4, c[0x0][0x198], PT ;  /* 0x0000660004007a0c */ /* 0x000fe40003f26270 */
[----:B------:R-:W-:Y:S01]  /*0db0*/  LEA.HI.SX32 R19, R19, R18, 0x1b ;  /* 0x0000001213137211 */ /* 0x000fe200078fdaff */
[----:B------:R-:W-:-:S04]  /*0dc0*/  IMAD.MOV.U32 R12, RZ, RZ, RZ ;  /* 0x000000ffff0c7224 */ /* 0x000fc800078e00ff */
[----:B0-----:R-:W-:-:S06]  /*0dd0*/  IMAD.WIDE R14, R19, R0, c[0x0][0x188] ;  /* 0x00006200130e7625 */ /* 0x001fcc00078e0200 */
[----:B------:R0:W4:Y:S01]  /*0de0*/  @!P1 LDG.E.EL R12, [R14.64] ;  /* 0x000000040e0c9981 */ /* 0x000122000c2e1900 */
[----:B------:R-:W-:Y:S01]  /*0df0*/  FSEL R25, R10, RZ, P0 ;  /* 0x000000ff0a197208 */ /* 0x000fe20000000000 */
[----:B------:R1:W5:Y:S01]  /*0e00*/  DSETP.GT.AND P0, PT, R20, R36, PT ;  /* 0x000000241400722a */ /* 0x0003620003f04000 */
[----:B------:R-:W-:Y:S02]  /*0e10*/  FSEL R2, R2, RZ, !P4 ;  /* 0x000000ff02027208 */ /* 0x000fe40006000000 */
[----:B------:R-:W-:Y:S02]  /*0e20*/  FSEL R5, R5, RZ, P3 ;  /* 0x000000ff05057208 */ /* 0x000fe40001800000 */
[----:B------:R-:W-:Y:S01]  /*0e30*/  FSEL R32, R32, RZ, !P2 ;  /* 0x000000ff20207208 */ /* 0x000fe20005000000 */
[----:B------:R-:W-:Y:S01]  /*0e40*/  FADD R24, R33, R24 ;  /* 0x0000001821187221 */ /* 0x000fe20000000000 */
[----:B------:R-:W-:Y:S01]  /*0e50*/  FADD R8, R8, R25 ;  /* 0x0000001908087221 */ /* 0x000fe20000000000 */
[----:B------:R-:W-:-:S04]  /*0e60*/  FADD R2, R2, R5 ;  /* 0x0000000502027221 */ /* 0x000fc80000000000 */
[----:B-1----:R-:W1:Y:S04]  /*0e70*/  SHFL.BFLY PT, R21, R8, 0x10, 0x1f ;  /* 0x0e001f0008157f89 */ /* 0x002e6800000e0000 */
[----:B------:R-:W0:Y:S04]  /*0e80*/  SHFL.BFLY PT, R5, R2, 0x10, 0x1f ;  /* 0x0e001f0002057f89 */ /* 0x000e2800000e0000 */
[----:B------:R-:W5:Y:S01]  /*0e90*/  S2R R18, SR_TID.X ;  /* 0x0000000000127919 */ /* 0x000f620000002100 */
[----:B-1----:R-:W-:Y:S01]  /*0ea0*/  FADD R21, R8, R21 ;  /* 0x0000001508157221 */ /* 0x002fe20000000000 */
[----:B0-----:R-:W-:-:S04]  /*0eb0*/  FADD R5, R2, R5 ;  /* 0x0000000502057221 */ /* 0x001fc80000000000 */
[----:B------:R-:W-:Y:S01]  /*0ec0*/  SHFL.BFLY PT, R8, R21, 0x8, 0x1f ;  /* 0x0d001f0015087f89 */ /* 0x000fe200000e0000 */
[----:B-----5:R-:W-:Y:S01]  /*0ed0*/  LOP3.LUT R2, R18, 0x1f, RZ, 0xc0, !PT ;  /* 0x0000001f12027812 */ /* 0x020fe200078ec0ff */
[----:B------:R-:W-:Y:S01]  /*0ee0*/  IMAD.SHL.U32 R13, R13, 0x20, RZ ;  /* 0x000000200d0d7824 */ /* 0x000fe200078e00ff */
[----:B------:R-:W-:Y:S02]  /*0ef0*/  SHF.L.U32 R29, R29, 0x5, RZ ;  /* 0x000000051d1d7819 */ /* 0x000fe400000006ff */
[----:B------:R-:W-:Y:S02]  /*0f00*/  ISETP.GE.AND P2, PT, R11, 0x100, PT ;  /* 0x000001000b00780c */ /* 0x000fe40003f46270 */
[-C--:B------:R-:W-:Y:S02]  /*0f10*/  LOP3.LUT R13, R13, R26.reuse, RZ, 0xfc, !PT ;  /* 0x0000001a0d0d7212 */ /* 0x080fe400078efcff */
[----:B------:R-:W-:Y:S02]  /*0f20*/  LOP3.LUT R29, R29, R26, RZ, 0xfc, !PT ;  /* 0x0000001a1d1d7212 */ /* 0x000fe400078efcff */
[----:B--2---:R-:W-:-:S02]  /*0f30*/  SEL R17, R22, RZ, P6 ;  /* 0x000000ff16117207 */ /* 0x004fc40003000000 */
[----:B---3--:R-:W-:-:S03]  /*0f40*/  SEL R23, R23, RZ, P6 ;  /* 0x000000ff17177207 */ /* 0x008fc60003000000 */
[----:B------:R-:W-:-:S04]  /*0f50*/  FADD R30, R17, R30 ;  /* 0x0000001e111e7221 */ /* 0x000fc80000000000 */
[----:B------:R-:W-:-:S05]  /*0f60*/  FADD R30, R23, R30 ;  /* 0x0000001e171e7221 */ /* 0x000fca0000000000 */
[----:B------:R-:W-:-:S04]  /*0f70*/  @!P0 FSEL R30, R30, RZ, !P5 ;  /* 0x000000ff1e1e8208 */ /* 0x000fc80006800000 */
[----:B------:R-:W-:Y:S01]  /*0f80*/  FSEL R15, R30, RZ, P6 ;  /* 0x000000ff1e0f7208 */ /* 0x000fe20003000000 */
[----:B------:R-:W0:Y:S04]  /*0f90*/  SHFL.BFLY PT, R17, R24, 0x10, 0x1f ;  /* 0x0e001f0018117f89 */ /* 0x000e2800000e0000 */
[----:B------:R-:W-:-:S05]  /*0fa0*/  FADD R15, R32, R15 ;  /* 0x0000000f200f7221 */ /* 0x000fca0000000000 */
[----:B------:R-:W1:Y:S01]  /*0fb0*/  SHFL.BFLY PT, R14, R15, 0x10, 0x1f ;  /* 0x0e001f000f0e7f89 */ /* 0x000e6200000e0000 */
[----:B0-----:R-:W-:-:S05]  /*0fc0*/  FADD R17, R24, R17 ;  /* 0x0000001118117221 */ /* 0x001fca0000000000 */
[----:B------:R-:W0:Y:S01]  /*0fd0*/  SHFL.BFLY PT, R10, R17, 0x8, 0x1f ;  /* 0x0d001f00110a7f89 */ /* 0x000e2200000e0000 */
[----:B-1----:R-:W-:-:S03]  /*0fe0*/  FADD R16, R15, R14 ;  /* 0x0000000e0f107221 */ /* 0x002fc60000000000 */
[----:B------:R-:W1:Y:S04]  /*0ff0*/  SHFL.BFLY PT, R14, R5, 0x8, 0x1f ;  /* 0x0d001f00050e7f89 */ /* 0x000e6800000e0000 */
[----:B------:R-:W2:Y:S01]  /*1000*/  SHFL.BFLY PT, R23, R16, 0x8, 0x1f ;  /* 0x0d001f0010177f89 */ /* 0x000ea200000e0000 */
[----:B------:R-:W-:Y:S01]  /*1010*/  ISETP.GE.U32.AND P0, PT, R2, 0x8, PT ;  /* 0x000000080200780c */ /* 0x000fe20003f06070 */
[----:B------:R-:W-:Y:S02]  /*1020*/  IMAD.SHL.U32 R15, R7, 0x20, RZ ;  /* 0x00000020070f7824 */ /* 0x000fe400078e00ff */
[----:B------:R-:W-:-:S03]  /*1030*/  IMAD.SHL.U32 R7, R9, 0x80, RZ ;  /* 0x0000008009077824 */ /* 0x000fc600078e00ff */
[-C--:B------:R-:W-:Y:S02]  /*1040*/  LOP3.LUT R15, R15, R26.reuse, RZ, 0xfc, !PT ;  /* 0x0000001a0f0f7212 */ /* 0x080fe400078efcff */
[----:B------:R-:W-:Y:S01]  /*1050*/  LOP3.LUT R26, R7, R26, RZ, 0xfc, !PT ;  /* 0x0000001a071a7212 */ /* 0x000fe200078efcff */
[----:B0-----:R-:W-:Y:S01]  /*1060*/  FADD R25, R17, R10 ;  /* 0x0000000a11197221 */ /* 0x001fe20000000000 */
[----:B------:R-:W-:Y:S01]  /*1070*/  FADD R10, R21, R8 ;  /* 0x00000008150a7221 */ /* 0x000fe20000000000 */
[----:B-1----:R-:W-:-:S03]  /*1080*/  FADD R14, R5, R14 ;  /* 0x0000000e050e7221 */ /* 0x002fc60000000000 */
[----:B------:R-:W-:Y:S01]  /*1090*/  @!P0 STS [R26], R25 ;  /* 0x000000191a008388 */ /* 0x000fe20000000800 */
[----:B--2---:R-:W-:-:S03]  /*10a0*/  FADD R16, R16, R23 ;  /* 0x0000001710107221 */ /* 0x004fc60000000000 */
[----:B------:R-:W-:Y:S04]  /*10b0*/  @!P0 STS [R13], R10 ;  /* 0x0000000a0d008388 */ /* 0x000fe80000000800 */
[----:B------:R-:W-:Y:S04]  /*10c0*/  @!P0 STS [R15], R14 ;  /* 0x0000000e0f008388 */ /* 0x000fe80000000800 */
[----:B------:R-:W-:Y:S04]  /*10d0*/  @!P0 STS [R29], R16 ;  /* 0x000000101d008388 */ /* 0x000fe80000000800 */
[----:B------:R-:W-:Y:S06]  /*10e0*/  BAR.SYNC 0x0 ;  /* 0x0000000000007b1d */ /* 0x000fec0000000000 */
[----:B------:R-:W0:Y:S04]  /*10f0*/  @!P2 LDS R6, [R11.X4] ;  /* 0x000000000b06a984 */ /* 0x000e280000004800 */
[----:B0-----:R-:W0:Y:S02]  /*1100*/  SHFL.BFLY PT, R5, R6, 0x4, 0x1f ;  /* 0x0c801f0006057f89 */ /* 0x001e2400000e0000 */
[----:B0-----:R-:W-:-:S05]  /*1110*/  FADD R5, R6, R5 ;  /* 0x0000000506057221 */ /* 0x001fca0000000000 */
[----:B------:R-:W0:Y:S01]  /*1120*/  SHFL.BFLY PT, R8, R5, 0x2, 0x1f ;  /* 0x0c401f0005087f89 */ /* 0x000e2200000e0000 */
[----:B------:R-:W-:Y:S01]  /*1130*/  ISETP.NE.AND P0, PT, R9, RZ, PT ;  /* 0x000000ff0900720c */ /* 0x000fe20003f05270 */
[----:B0-----:R-:W-:-:S05]  /*1140*/  FADD R8, R5, R8 ;  /* 0x0000000805087221 */ /* 0x001fca0000000000 */
[----:B------:R-:W0:Y:S01]  /*1150*/  SHFL.BFLY PT, R17, R8, 0x1, 0x1f ;  /* 0x0c201f0008117f89 */ /* 0x000e2200000e0000 */
[----:B------:R-:W-:Y:S01]  /*1160*/  ISETP.LT.AND P0, PT, R11, 0x100, !P0 ;  /* 0x000001000b00780c */ /* 0x000fe20004701270 */
[----:B0-----:R-:W-:-:S12]  /*1170*/  FADD R10, R8, R17 ;  /* 0x00000011080a7221 */ /* 0x001fd80000000000 */
[----:B------:R-:W-:Y:S04]  /*1180*/  @P0 STS [R11.X4], R10 ;  /* 0x0000000a0b000388 */ /* 0x000fe80000004800 */
[----:B------:R-:W-:Y:S06]  /*1190*/  BAR.SYNC 0x0 ;  /* 0x0000000000007b1d */ /* 0x000fec0000000000 */
[----:B------:R-:W-:Y:S04]  /*11a0*/  LDS R20, [R7] ;  /* 0x0000000007147984 */ /* 0x000fe80000000800 */
[----:B------:R-:W-:Y:S04]  /*11b0*/  LDS R21, [R7+0x20] ;  /* 0x0000200007157984 */ /* 0x000fe80000000800 */
[----:B------:R-:W-:Y:S04]  /*11c0*/  LDS R22, [R7+0x40] ;  /* 0x0000400007167984 */ /* 0x000fe80000000800 */
[----:B------:R-:W0:Y:S04]  /*11d0*/  LDS R23, [R7+0x60] ;  /* 0x0000600007177984 */ /* 0x000e280000000800 */
[----:B------:R-:W-:Y:S06]  /*11e0*/  BAR.SYNC 0x0 ;  /* 0x0000000000007b1d */ /* 0x000fec0000000000 */
[----:B----4-:R-:W-:-:S02]  /*11f0*/  FSETP.GT.AND P0, PT, |R12|, 8.50705917302346158658e+37, PT ;  /* 0x7e8000000c00780b */ /* 0x010fc40003f04200 */
[----:B------:R-:W-:-:S11]  /*1200*/  FSETP.GEU.AND P2, PT, |R12|, 1.175494350822287508e-38, PT ;  /* 0x008000000c00780b */ /* 0x000fd60003f4e200 */
[----:B------:R-:W-:Y:S01]  /*1210*/  @P0 FMUL R12, R12, 0.25 ;  /* 0x3e8000000c0c0820 */ /* 0x000fe20000400000 */
[----:B0-----:R-:W-:Y:S04]  /*1220*/  STS.128 [R9.X16], R20 ;  /* 0x0000001409007388 */ /* 0x001fe8000000cc00 */
[----:B------:R-:W-:Y:S06]  /*1230*/  BAR.SYNC 0x0 ;  /* 0x0000000000007b1d */ /* 0x000fec0000000000 */
[----:B------:R0:W1:Y:S01]  /*1240*/  LDS R5, [R2.X4] ;  /* 0x0000000002057984 */ /* 0x0000620000004800 */
[----:B------:R-:W-:Y:S01]  /*1250*/  @!P2 FMUL R12, R12, 16777216 ;  /* 0x4b8000000c0ca820 */ /* 0x000fe20000400000 */
[----:B------:R-:W-:-:S05]  /*1260*/  IMAD.MOV.U32 R6, RZ, RZ, 0x3e800000 ;  /* 0x3e800000ff067424 */ /* 0x000fca00078e00ff */
[----:B------:R-:W2:Y:S01]  /*1270*/  MUFU.RCP R12, R12 ;  /* 0x0000000c000c7308 */ /* 0x000ea20000001000 */
[----:B------:R-:W-:Y:S02]  /*1280*/  ISETP.EQ.AND P1, PT, R3, RZ, !P1 ;  /* 0x000000ff0300720c */ /* 0x000fe40004f22270 */
[----:B------:R-:W-:Y:S01]  /*1290*/  FSEL R7, R6, 1, P0 ;  /* 0x3f80000006077808 */ /* 0x000fe20000000000 */
[----:B------:R-:W-:-:S04]  /*12a0*/  IMAD R4, R19, -0xac, R4 ;  /* 0xffffff5413047824 */ /* 0x000fc800078e0204 */
[----:B------:R-:W-:Y:S01]  /*12b0*/  @!P2 FMUL R7, R7, 16777216 ;  /* 0x4b8000000707a820 */ /* 0x000fe20000400000 */
[----:B------:R-:W-:-:S03]  /*12c0*/  IMAD R3, R19, 0x750, R4 ;  /* 0x0000075013037824 */ /* 0x000fc600078e0204 */
[----:B--2---:R-:W-:Y:S01]  /*12d0*/  FMUL R4, R12, R7 ;  /* 0x000000070c047220 */ /* 0x004fe20000400000 */
[----:B0-----:R-:W-:-:S03]  /*12e0*/  IMAD.WIDE R2, R3, R0, c[0x0][0x190] ;  /* 0x0000640003027625 */ /* 0x001fc600078e0200 */
[----:B-1----:R-:W-:Y:S01]  /*12f0*/  FMUL R5, R5, R4 ;  /* 0x0000000405057220 */ /* 0x002fe20000400000 */
[----:B------:R-:W-:Y:S06]  /*1300*/  @!P1 EXIT ;  /* 0x000000000000994d */ /* 0x000fec0003800000 */
[----:B------:R-:W-:Y:S01]  /*1310*/  STG.E [R2.64], R5 ;  /* 0x0000000502007986 */ /* 0x000fe2000c101904 */
[----:B------:R-:W-:Y:S05]  /*1320*/  EXIT ;  /* 0x000000000000794d */ /* 0x000fea0003800000 */
.L_x_0:
[----:B------:R-:W-:-:S00]  /*1330*/  BRA `(.L_x_0) ;  /* 0xfffffff000007947 */ /* 0x000fc0000383ffff */
[----:B------:R-:W-:-:S00]  /*1340*/  NOP ;  /* 0x0000000000007918 */ /* 0x000fc00000000000 */
        /* <DEDUP_REMOVED lines=11> */
.L_x_1:


//--------------------- .nv.shared.triton__0d1d2d3d4d5d678 --------------------------
	.section	.nv.shared.triton__0d1d2d3d4d5d678,"aw",@nobits
	.align	16
